	.headerflags	@"EF_CUDA_TEXMODE_UNIFIED EF_CUDA_64BIT_ADDRESS EF_CUDA_ACCELERATORS EF_CUDA_SM90 EF_CUDA_VIRTUAL_SM(EF_CUDA_SM90)"
	.elftype	@"ET_EXEC"


//--------------------- .nv.info                  --------------------------
	.section	.nv.info,"",@"SHT_CUDA_INFO"
	.align	4


	//----- nvinfo : EIATTR_REGCOUNT
	.align		4
        /*0000*/ 	.byte	0x04, 0x2f
        /*0002*/ 	.short	(.L_1 - .L_0)
	.align		4
.L_0:
        /*0004*/ 	.word	index@(triton_mm)
        /*0008*/ 	.word	0x0000002f


	//----- nvinfo : EIATTR_MIN_STACK_SIZE
	.align		4
.L_1:
        /*000c*/ 	.byte	0x04, 0x12
        /*000e*/ 	.short	(.L_3 - .L_2)
	.align		4
.L_2:
        /*0010*/ 	.word	index@(triton_mm)
        /*0014*/ 	.word	0x00000000


	//----- nvinfo : EIATTR_FRAME_SIZE
	.align		4
.L_3:
        /*0018*/ 	.byte	0x04, 0x11
        /*001a*/ 	.short	(.L_5 - .L_4)
	.align		4
.L_4:
        /*001c*/ 	.word	index@(triton_mm)
        /*0020*/ 	.word	0x00000000


	//----- nvinfo : EIATTR_MIN_STACK_SIZE
	.align		4
.L_5:
        /*0024*/ 	.byte	0x04, 0x12
        /*0026*/ 	.short	(.L_7 - .L_6)
	.align		4
.L_6:
        /*0028*/ 	.word	index@(triton_mm)
        /*002c*/ 	.word	0x00000000
.L_7:


//--------------------- .nv.info.triton_mm        --------------------------
	.section	.nv.info.triton_mm,"",@"SHT_CUDA_INFO"
	.sectionflags	@""
	.align	4


	//----- nvinfo : EIATTR_CUDA_API_VERSION
	.align		4
        /*0000*/ 	.byte	0x04, 0x37
        /*0002*/ 	.short	(.L_9 - .L_8)
.L_8:
        /*0004*/ 	.word	0x0000007c


	//----- nvinfo : EIATTR_KPARAM_INFO
	.align		4
.L_9:
        /*0008*/ 	.byte	0x04, 0x17
        /*000a*/ 	.short	(.L_11 - .L_10)
.L_10:
        /*000c*/ 	.word	0x00000000
        /*0010*/ 	.short	0x0004
        /*0012*/ 	.short	0x001c
        /*0014*/ 	.byte	0x00, 0xf0, 0x11, 0x00


	//----- nvinfo : EIATTR_KPARAM_INFO
	.align		4
.L_11:
        /*0018*/ 	.byte	0x04, 0x17
        /*001a*/ 	.short	(.L_13 - .L_12)
.L_12:
        /*001c*/ 	.word	0x00000000
        /*0020*/ 	.short	0x0003
        /*0022*/ 	.short	0x0018
        /*0024*/ 	.byte	0x00, 0xf0, 0x11, 0x00


	//----- nvinfo : EIATTR_KPARAM_INFO
	.align		4
.L_13:
        /*0028*/ 	.byte	0x04, 0x17
        /*002a*/ 	.short	(.L_15 - .L_14)
.L_14:
        /*002c*/ 	.word	0x00000000
        /*0030*/ 	.short	0x0002
        /*0032*/ 	.short	0x0010
        /*0034*/ 	.byte	0x00, 0xf0, 0x21, 0x00


	//----- nvinfo : EIATTR_KPARAM_INFO
	.align		4
.L_15:
        /*0038*/ 	.byte	0x04, 0x17
        /*003a*/ 	.short	(.L_17 - .L_16)
.L_16:
        /*003c*/ 	.word	0x00000000
        /*0040*/ 	.short	0x0001
        /*0042*/ 	.short	0x0008
        /*0044*/ 	.byte	0x00, 0xf0, 0x21, 0x00


	//----- nvinfo : EIATTR_KPARAM_INFO
	.align		4
.L_17:
        /*0048*/ 	.byte	0x04, 0x17
        /*004a*/ 	.short	(.L_19 - .L_18)
.L_18:
        /*004c*/ 	.word	0x00000000
        /*0050*/ 	.short	0x0000
        /*0052*/ 	.short	0x0000
        /*0054*/ 	.byte	0x00, 0xf0, 0x21, 0x00


	//----- nvinfo : EIATTR_SPARSE_MMA_MASK
	.align		4
.L_19:
        /*0058*/ 	.byte	0x03, 0x50
        /*005a*/ 	.short	0x0000


	//----- nvinfo : EIATTR_MAXREG_COUNT
	.align		4
        /*005c*/ 	.byte	0x03, 0x1b
        /*005e*/ 	.short	0x00ff


	//----- nvinfo : EIATTR_COOP_GROUP_MASK_REGIDS
	.align		4
        /*0060*/ 	.byte	0x04, 0x29
        /*0062*/ 	.short	(.L_21 - .L_20)


	//   ....[0]....
.L_20:
        /*0064*/ 	.word	0xffffffff


	//----- nvinfo : EIATTR_COOP_GROUP_INSTR_OFFSETS
	.align		4
.L_21:
        /*0068*/ 	.byte	0x04, 0x28
        /*006a*/ 	.short	(.L_23 - .L_22)


	//   ....[0]....
.L_22:
        /*006c*/ 	.word	0x00000df0


	//----- nvinfo : EIATTR_EXIT_INSTR_OFFSETS
	.align		4
.L_23:
        /*0070*/ 	.byte	0x04, 0x1c
        /*0072*/ 	.short	(.L_25 - .L_24)


	//   ....[0]....
.L_24:
        /*0074*/ 	.word	0x00000050


	//   ....[1]....
        /*0078*/ 	.word	0x000013c0


	//   ....[2]....
        /*007c*/ 	.word	0x00001410


	//----- nvinfo : EIATTR_MAX_THREADS
	.align		4
.L_25:
        /*0080*/ 	.byte	0x04, 0x05
        /*0082*/ 	.short	(.L_27 - .L_26)
.L_26:
        /*0084*/ 	.word	0x00000100
        /*0088*/ 	.word	0x00000001
        /*008c*/ 	.word	0x00000001


	//----- nvinfo : EIATTR_CBANK_PARAM_SIZE
	.align		4
.L_27:
        /*0090*/ 	.byte	0x03, 0x19
        /*0092*/ 	.short	0x0020


	//----- nvinfo : EIATTR_PARAM_CBANK
	.align		4
        /*0094*/ 	.byte	0x04, 0x0a
        /*0096*/ 	.short	(.L_29 - .L_28)
	.align		4
.L_28:
        /*0098*/ 	.word	index@(.nv.constant0.triton_mm)
        /*009c*/ 	.short	0x0210
        /*009e*/ 	.short	0x0020


	//----- nvinfo : EIATTR_SW_WAR
	.align		4
.L_29:
        /*00a0*/ 	.byte	0x04, 0x36
        /*00a2*/ 	.short	(.L_31 - .L_30)
.L_30:
        /*00a4*/ 	.word	0x00000008
.L_31:


//--------------------- .nv.callgraph             --------------------------
	.section	.nv.callgraph,"",@"SHT_CUDA_CALLGRAPH"
	.align	4
	.sectionentsize	8
	.align		4
        /*0000*/ 	.word	0x00000000
	.align		4
        /*0004*/ 	.word	0xffffffff
	.align		4
        /*0008*/ 	.word	0x00000000
	.align		4
        /*000c*/ 	.word	0xfffffffe
	.align		4
        /*0010*/ 	.word	0x00000000
	.align		4
        /*0014*/ 	.word	0xfffffffd
	.align		4
        /*0018*/ 	.word	0x00000000
	.align		4
        /*001c*/ 	.word	0xfffffffc


//--------------------- .text.triton_mm           --------------------------
	.section	.text.triton_mm,"ax",@progbits
	.sectionflags	@"SHF_BARRIERS=1"
	.align	128
        .global         triton_mm
        .type           triton_mm,@function
        .size           triton_mm,(.L_x_2 - triton_mm)
        .other          triton_mm,@"STO_CUDA_ENTRY STV_DEFAULT"
triton_mm:
.text.triton_mm:
[----:B------:R-:W1:Y:S02]  /*0000*/  LDC R1, c[0x0][0x28] ;  /* 0x00000a00ff017b82 */ /* 0x000e640000000800 */
[----:B------:R-:W-:Y:S02]  /*0010*/  ULDC.64 UR6, c[0x0][0x228] ;  /* 0x00008a0000067ab9 */ /* 0x000fe40000000a00 */
[----:B------:R-:W-:-:S04]  /*0020*/  UIADD3 UR6, UR7, UR6, URZ ;  /* 0x0000000607067290 */ /* 0x000fc8000fffe03f */
[----:B------:R-:W-:-:S06]  /*0030*/  UIMAD UR4, UR6, 0xc00, URZ ;  /* 0x00000c00060478a4 */ /* 0x000fcc000f8e023f */
[----:B------:R-:W-:-:S13]  /*0040*/  ISETP.NE.AND P0, PT, RZ, UR4, PT ;  /* 0x00000004ff007c0c */ /* 0x000fda000bf05270 */
[----:B------:R-:W-:Y:S05]  /*0050*/  @!P0 EXIT ;  /* 0x000000000000894d */ /* 0x000fea0003800000 */
[----:B------:R-:W2:Y:S01]  /*0060*/  S2UR UR9, SR_CTAID.X ;  /* 0x00000000000979c3 */ /* 0x000ea20000002500 */
[----:B------:R-:W-:Y:S01]  /*0070*/  UIADD3 UR7, UR6, 0x3f, URZ ;  /* 0x0000003f06077890 */ /* 0x000fe2000fffe03f */
[----:B------:R-:W3:Y:S01]  /*0080*/  S2R R6, SR_CTAID.X ;  /* 0x0000000000067919 */ /* 0x000ee20000002500 */
[----:B------:R-:W-:Y:S01]  /*0090*/  IABS R9, UR6 ;  /* 0x0000000600097c13 */ /* 0x000fe20008000000 */
[----:B------:R-:W-:Y:S01]  /*00a0*/  ULDC.64 UR26, c[0x0][0x208] ;  /* 0x00008200001a7ab9 */ /* 0x000fe20000000a00 */
[----:B------:R-:W-:Y:S02]  /*00b0*/  CS2R R24, SRZ ;  /* 0x0000000000187805 */ /* 0x000fe4000001ff00 */
[----:B------:R-:W-:Y:S02]  /*00c0*/  CS2R R26, SRZ ;  /* 0x00000000001a7805 */ /* 0x000fe4000001ff00 */
[----:B------:R-:W-:Y:S02]  /*00d0*/  CS2R R28, SRZ ;  /* 0x00000000001c7805 */ /* 0x000fe4000001ff00 */
[----:B------:R-:W-:-:S02]  /*00e0*/  CS2R R34, SRZ ;  /* 0x0000000000227805 */ /* 0x000fc4000001ff00 */
[----:B------:R-:W-:Y:S02]  /*00f0*/  CS2R R36, SRZ ;  /* 0x0000000000247805 */ /* 0x000fe4000001ff00 */
[----:B------:R-:W-:Y:S01]  /*0100*/  CS2R R38, SRZ ;  /* 0x0000000000267805 */ /* 0x000fe2000001ff00 */
[----:B------:R-:W-:Y:S01]  /*0110*/  UMOV UR22, 0x1 ;  /* 0x0000000100167882 */ /* 0x000fe20000000000 */
[----:B------:R-:W-:Y:S01]  /*0120*/  UMOV UR23, 0xffffffff ;  /* 0xffffffff00177882 */ /* 0x000fe20000000000 */
[----:B------:R-:W-:Y:S01]  /*0130*/  UMOV UR24, 0xffffffc0 ;  /* 0xffffffc000187882 */ /* 0x000fe20000000000 */
[----:B--2---:R-:W-:Y:S02]  /*0140*/  UIMAD.WIDE UR4, UR9, 0x2aaaaaab, URZ ;  /* 0x2aaaaaab090478a5 */ /* 0x004fe4000f8e023f */
[----:B------:R-:W-:Y:S01]  /*0150*/  ISETP.LE.AND P1, PT, RZ, UR9, PT ;  /* 0x00000009ff007c0c */ /* 0x000fe2000bf23270 */
[----:B------:R-:W-:Y:S02]  /*0160*/  USHF.R.S32.HI UR4, URZ, 0x1f, UR7 ;  /* 0x0000001f3f047899 */ /* 0x000fe40008011407 */
[----:B------:R-:W-:-:S02]  /*0170*/  USHF.R.U32.HI UR8, URZ, 0x1f, UR5 ;  /* 0x0000001f3f087899 */ /* 0x000fc40008011605 */
[----:B------:R-:W-:Y:S01]  /*0180*/  ULEA.HI UR4, UR4, UR7, URZ, 0x6 ;  /* 0x0000000704047291 */ /* 0x000fe2000f8f303f */
[----:B------:R-:W2:Y:S01]  /*0190*/  S2UR UR7, SR_CgaCtaId ;  /* 0x00000000000779c3 */ /* 0x000ea20000008800 */
[----:B------:R-:W-:Y:S01]  /*01a0*/  ULEA.HI.SX32 UR8, UR5, UR8, 0x1a ;  /* 0x0000000805087291 */ /* 0x000fe2000f8fd23f */
[----:B---3--:R-:W-:-:S03]  /*01b0*/  IABS R6, R6 ;  /* 0x0000000600067213 */ /* 0x008fc60000000000 */
[----:B------:R-:W-:Y:S02]  /*01c0*/  USHF.L.U32 UR5, UR8, 0x3, URZ ;  /* 0x0000000308057899 */ /* 0x000fe4000800063f */
[----:B------:R-:W-:Y:S02]  /*01d0*/  UIMAD UR8, UR8, -0x180, UR9 ;  /* 0xfffffe80080878a4 */ /* 0x000fe4000f8e0209 */
[----:B------:R-:W-:-:S04]  /*01e0*/  ULEA.HI.SX32 UR4, UR4, -UR5, 0x1a ;  /* 0x8000000504047291 */ /* 0x000fc8000f8fd23f */
[----:B------:R-:W-:-:S04]  /*01f0*/  UISETP.LT.AND UP0, UPT, UR4, 0x8, UPT ;  /* 0x000000080400788c */ /* 0x000fc8000bf01270 */
[----:B------:R-:W-:-:S06]  /*0200*/  USEL UR4, UR4, 0x8, UP0 ;  /* 0x0000000804047887 */ /* 0x000fcc0008000000 */
[----:B------:R-:W-:-:S05]  /*0210*/  IMAD.U32 R4, RZ, RZ, UR4 ;  /* 0x00000004ff047e24 */ /* 0x000fca000f8e00ff */
[-C--:B------:R-:W-:Y:S02]  /*0220*/  IABS R11, R4.reuse ;  /* 0x00000004000b7213 */ /* 0x080fe40000000000 */
[----:B------:R-:W-:Y:S02]  /*0230*/  IABS R7, R4 ;  /* 0x0000000400077213 */ /* 0x000fe40000000000 */
[----:B------:R-:W3:Y:S03]  /*0240*/  I2F.RP R0, R11 ;  /* 0x0000000b00007306 */ /* 0x000ee60000209400 */
[----:B------:R-:W-:-:S05]  /*0250*/  IMAD.MOV R7, RZ, RZ, -R7 ;  /* 0x000000ffff077224 */ /* 0x000fca00078e0a07 */
[----:B---3--:R-:W3:Y:S02]  /*0260*/  MUFU.RCP R0, R0 ;  /* 0x0000000000007308 */ /* 0x008ee40000001000 */
[----:B---3--:R-:W-:-:S06]  /*0270*/  VIADD R2, R0, 0xffffffe ;  /* 0x0ffffffe00027836 */ /* 0x008fcc0000000000 */
[----:B------:R3:W4:Y:S02]  /*0280*/  F2I.FTZ.U32.TRUNC.NTZ R3, R2 ;  /* 0x0000000200037305 */ /* 0x000724000021f000 */
[----:B---3--:R-:W-:Y:S02]  /*0290*/  IMAD.MOV.U32 R2, RZ, RZ, RZ ;  /* 0x000000ffff027224 */ /* 0x008fe400078e00ff */
[----:B----4-:R-:W-:-:S04]  /*02a0*/  IMAD.MOV R8, RZ, RZ, -R3 ;  /* 0x000000ffff087224 */ /* 0x010fc800078e0a03 */
[----:B------:R-:W-:Y:S02]  /*02b0*/  IMAD R5, R8, R11, RZ ;  /* 0x0000000b08057224 */ /* 0x000fe400078e02ff */
[----:B------:R-:W-:Y:S02]  /*02c0*/  IMAD.MOV.U32 R8, RZ, RZ, R9 ;  /* 0x000000ffff087224 */ /* 0x000fe400078e0009 */
[----:B------:R-:W-:Y:S02]  /*02d0*/  IMAD.HI.U32 R4, R3, R5, R2 ;  /* 0x0000000503047227 */ /* 0x000fe400078e0002 */
[----:B------:R-:W3:Y:S02]  /*02e0*/  I2F.RP R5, R8 ;  /* 0x0000000800057306 */ /* 0x000ee40000209400 */
[----:B------:R-:W-:-:S04]  /*02f0*/  IMAD.MOV.U32 R3, RZ, RZ, R6 ;  /* 0x000000ffff037224 */ /* 0x000fc800078e0006 */
[----:B------:R-:W-:-:S04]  /*0300*/  IMAD.HI.U32 R0, R4, R3, RZ ;  /* 0x0000000304007227 */ /* 0x000fc800078e00ff */
[----:B------:R-:W-:Y:S02]  /*0310*/  IMAD R2, R0, R7, R3 ;  /* 0x0000000700027224 */ /* 0x000fe400078e0203 */
[----:B------:R-:W4:Y:S01]  /*0320*/  S2R R0, SR_TID.X ;  /* 0x0000000000007919 */ /* 0x000f220000002100 */
[----:B------:R-:W-:Y:S02]  /*0330*/  IMAD.U32 R3, RZ, RZ, UR8 ;  /* 0x00000008ff037e24 */ /* 0x000fe4000f8e00ff */
[----:B------:R-:W-:Y:S01]  /*0340*/  ISETP.GT.U32.AND P0, PT, R11, R2, PT ;  /* 0x000000020b00720c */ /* 0x000fe20003f04070 */
[----:B---3--:R-:W3:Y:S02]  /*0350*/  MUFU.RCP R5, R5 ;  /* 0x0000000500057308 */ /* 0x008ee40000001000 */
[----:B------:R-:W-:-:S05]  /*0360*/  IABS R9, R3 ;  /* 0x0000000300097213 */ /* 0x000fca0000000000 */
[----:B------:R-:W-:-:S05]  /*0370*/  IMAD.HI.U32 R4, R4, R9, RZ ;  /* 0x0000000904047227 */ /* 0x000fca00078e00ff */
[----:B------:R-:W-:Y:S02]  /*0380*/  @!P0 IMAD.IADD R2, R2, 0x1, -R11 ;  /* 0x0000000102028824 */ /* 0x000fe400078e0a0b */
[----:B---3--:R-:W-:-:S03]  /*0390*/  VIADD R3, R5, 0xffffffe ;  /* 0x0ffffffe05037836 */ /* 0x008fc60000000000 */
[C---:B------:R-:W-:Y:S01]  /*03a0*/  ISETP.GT.U32.AND P0, PT, R11.reuse, R2, PT ;  /* 0x000000020b00720c */ /* 0x040fe20003f04070 */
[----:B------:R-:W-:Y:S01]  /*03b0*/  IMAD R5, R4, R7, R9 ;  /* 0x0000000704057224 */ /* 0x000fe200078e0209 */
[----:B------:R-:W-:Y:S01]  /*03c0*/  LOP3.LUT R7, RZ, UR4, RZ, 0x33, !PT ;  /* 0x00000004ff077c12 */ /* 0x000fe2000f8e33ff */
[----:B------:R-:W3:Y:S03]  /*03d0*/  F2I.FTZ.U32.TRUNC.NTZ R3, R3 ;  /* 0x0000000300037305 */ /* 0x000ee6000021f000 */
[----:B------:R-:W-:Y:S02]  /*03e0*/  ISETP.GT.U32.AND P3, PT, R11, R5, PT ;  /* 0x000000050b00720c */ /* 0x000fe40003f64070 */
[----:B----4-:R-:W-:-:S05]  /*03f0*/  SHF.R.U32.HI R9, RZ, 0x3, R0 ;  /* 0x00000003ff097819 */ /* 0x010fca0000011600 */
[----:B------:R-:W-:Y:S01]  /*0400*/  @!P0 IMAD.IADD R2, R2, 0x1, -R11 ;  /* 0x0000000102028824 */ /* 0x000fe200078e0a0b */
[----:B------:R-:W-:Y:S01]  /*0410*/  ISETP.NE.AND P0, PT, RZ, UR4, PT ;  /* 0x00000004ff007c0c */ /* 0x000fe2000bf05270 */
[----:B------:R-:W-:Y:S01]  /*0420*/  ULOP3.LUT UR4, UR8, UR4, URZ, 0x3c, !UPT ;  /* 0x0000000408047292 */ /* 0x000fe2000f8e3c3f */
[----:B------:R-:W-:Y:S01]  /*0430*/  SGXT.U32 R9, R9, 0x5 ;  /* 0x000000050909781a */ /* 0x000fe20000000000 */
[----:B------:R-:W-:Y:S02]  /*0440*/  @!P1 IMAD.MOV R2, RZ, RZ, -R2 ;  /* 0x000000ffff029224 */ /* 0x000fe400078e0a02 */
[----:B---3--:R-:W-:Y:S02]  /*0450*/  IMAD.MOV R13, RZ, RZ, -R3 ;  /* 0x000000ffff0d7224 */ /* 0x008fe400078e0a03 */
[----:B------:R-:W-:Y:S01]  /*0460*/  @!P3 IMAD.IADD R5, R5, 0x1, -R11 ;  /* 0x000000010505b824 */ /* 0x000fe200078e0a0b */
[----:B------:R-:W-:Y:S01]  /*0470*/  SEL R2, R7, R2, !P0 ;  /* 0x0000000207027207 */ /* 0x000fe20004000000 */
[----:B------:R-:W-:Y:S01]  /*0480*/  IMAD R13, R13, R8, RZ ;  /* 0x000000080d0d7224 */ /* 0x000fe200078e02ff */
[----:B------:R-:W-:Y:S01]  /*0490*/  ISETP.LE.AND P1, PT, RZ, UR4, PT ;  /* 0x00000004ff007c0c */ /* 0x000fe2000bf23270 */
[----:B------:R-:W-:Y:S01]  /*04a0*/  @!P3 VIADD R4, R4, 0x1 ;  /* 0x000000010404b836 */ /* 0x000fe20000000000 */
[----:B------:R-:W-:Y:S01]  /*04b0*/  ISETP.GE.U32.AND P2, PT, R5, R11, PT ;  /* 0x0000000b0500720c */ /* 0x000fe20003f46070 */
[----:B------:R-:W-:Y:S01]  /*04c0*/  VIADD R2, R2, UR5 ;  /* 0x0000000502027c36 */ /* 0x000fe20008000000 */
[----:B------:R-:W-:Y:S01]  /*04d0*/  IABS R5, UR6 ;  /* 0x0000000600057c13 */ /* 0x000fe20008000000 */
[----:B------:R-:W-:-:S02]  /*04e0*/  UMOV UR4, 0x400 ;  /* 0x0000040000047882 */ /* 0x000fc40000000000 */
[----:B------:R-:W-:Y:S01]  /*04f0*/  IMAD.SHL.U32 R6, R2, 0x40, RZ ;  /* 0x0000004002067824 */ /* 0x000fe200078e00ff */
[----:B--2---:R-:W-:Y:S01]  /*0500*/  UPRMT UR7, UR7, 0x654, UR4 ;  /* 0x0000065407077896 */ /* 0x004fe20008000004 */
[----:B------:R-:W-:-:S04]  /*0510*/  IMAD.MOV.U32 R2, RZ, RZ, RZ ;  /* 0x000000ffff027224 */ /* 0x000fc800078e00ff */
[----:B------:R-:W-:Y:S01]  /*0520*/  IMAD.HI.U32 R10, R3, R13, R2 ;  /* 0x0000000d030a7227 */ /* 0x000fe200078e0002 */
[----:B------:R-:W-:Y:S01]  /*0530*/  LOP3.LUT R2, R6, R9, RZ, 0xfc, !PT ;  /* 0x0000000906027212 */ /* 0x000fe200078efcff */
[----:B------:R-:W2:Y:S01]  /*0540*/  LDC.64 R12, c[0x0][0x210] ;  /* 0x00008400ff0c7b82 */ /* 0x000ea20000000a00 */
[----:B------:R-:W-:Y:S01]  /*0550*/  LOP3.LUT R3, R6, 0x20, R9, 0xfe, !PT ;  /* 0x0000002006037812 */ /* 0x000fe200078efe09 */
[----:B------:R-:W-:Y:S01]  /*0560*/  IMAD.MOV R6, RZ, RZ, -R5 ;  /* 0x000000ffff067224 */ /* 0x000fe200078e0a05 */
[----:B------:R-:W-:Y:S01]  /*0570*/  IABS R15, R2 ;  /* 0x00000002000f7213 */ /* 0x000fe20000000000 */
[----:B------:R-:W-:Y:S01]  /*0580*/  @P2 VIADD R4, R4, 0x1 ;  /* 0x0000000104042836 */ /* 0x000fe20000000000 */
[----:B------:R-:W-:-:S03]  /*0590*/  IABS R17, R3 ;  /* 0x0000000300117213 */ /* 0x000fc60000000000 */
[----:B------:R-:W-:-:S04]  /*05a0*/  IMAD.HI.U32 R5, R10, R15, RZ ;  /* 0x0000000f0a057227 */ /* 0x000fc800078e00ff */
[----:B------:R-:W-:-:S04]  /*05b0*/  IMAD.HI.U32 R10, R10, R17, RZ ;  /* 0x000000110a0a7227 */ /* 0x000fc800078e00ff */
[-C--:B------:R-:W-:Y:S02]  /*05c0*/  IMAD R15, R5, R6.reuse, R15 ;  /* 0x00000006050f7224 */ /* 0x080fe400078e020f */
[----:B------:R-:W-:Y:S02]  /*05d0*/  IMAD R17, R10, R6, R17 ;  /* 0x000000060a117224 */ /* 0x000fe400078e0211 */
[----:B------:R-:W-:Y:S01]  /*05e0*/  @!P1 IMAD.MOV R4, RZ, RZ, -R4 ;  /* 0x000000ffff049224 */ /* 0x000fe200078e0a04 */
[----:B------:R-:W-:Y:S01]  /*05f0*/  ISETP.GT.U32.AND P2, PT, R8, R15, PT ;  /* 0x0000000f0800720c */ /* 0x000fe20003f44070 */
[----:B------:R-:W-:Y:S01]  /*0600*/  IMAD.SHL.U32 R5, R0, 0x8, RZ ;  /* 0x0000000800057824 */ /* 0x000fe200078e00ff */
[----:B------:R-:W-:Y:S02]  /*0610*/  ISETP.GT.U32.AND P3, PT, R8, R17, PT ;  /* 0x000000110800720c */ /* 0x000fe40003f64070 */
[----:B------:R-:W-:Y:S02]  /*0620*/  SEL R4, R7, R4, !P0 ;  /* 0x0000000407047207 */ /* 0x000fe40004000000 */
[----:B------:R-:W-:-:S02]  /*0630*/  LOP3.LUT R10, R5, 0x38, R0, 0x48, !PT ;  /* 0x00000038050a7812 */ /* 0x000fc400078e4800 */
[C---:B------:R-:W-:Y:S01]  /*0640*/  LOP3.LUT R7, R9.reuse, 0x20, RZ, 0xfc, !PT ;  /* 0x0000002009077812 */ /* 0x040fe200078efcff */
[----:B------:R-:W-:Y:S01]  /*0650*/  IMAD.SHL.U32 R4, R4, 0x40, RZ ;  /* 0x0000004004047824 */ /* 0x000fe200078e00ff */
[----:B------:R-:W-:Y:S01]  /*0660*/  ISETP.GE.AND P1, PT, R2, RZ, PT ;  /* 0x000000ff0200720c */ /* 0x000fe20003f26270 */
[----:B------:R-:W-:Y:S02]  /*0670*/  IMAD R6, R9, 0x40, R10 ;  /* 0x0000004009067824 */ /* 0x000fe400078e020a */
[--C-:B------:R-:W-:Y:S01]  /*0680*/  @!P2 IMAD.IADD R15, R15, 0x1, -R8.reuse ;  /* 0x000000010f0fa824 */ /* 0x100fe200078e0a08 */
[----:B------:R-:W-:Y:S01]  /*0690*/  LOP3.LUT R18, R4, R9, RZ, 0xfc, !PT ;  /* 0x0000000904127212 */ /* 0x000fe200078efcff */
[----:B------:R-:W-:Y:S01]  /*06a0*/  @!P3 IMAD.IADD R17, R17, 0x1, -R8 ;  /* 0x000000011111b824 */ /* 0x000fe200078e0a08 */
[----:B------:R-:W-:Y:S01]  /*06b0*/  LOP3.LUT R20, R4, 0x20, R9, 0xfe, !PT ;  /* 0x0000002004147812 */ /* 0x000fe200078efe09 */
[----:B------:R-:W-:Y:S01]  /*06c0*/  IMAD R7, R7, 0x40, R10 ;  /* 0x0000004007077824 */ /* 0x000fe200078e020a */
[C---:B------:R-:W-:Y:S01]  /*06d0*/  ISETP.GT.U32.AND P0, PT, R8.reuse, R15, PT ;  /* 0x0000000f0800720c */ /* 0x040fe20003f04070 */
[----:B------:R-:W3:Y:S01]  /*06e0*/  LDC.64 R10, c[0x0][0x218] ;  /* 0x00008600ff0a7b82 */ /* 0x000ee20000000a00 */
[----:B------:R-:W-:Y:S01]  /*06f0*/  ISETP.GT.U32.AND P2, PT, R8, R17, PT ;  /* 0x000000110800720c */ /* 0x000fe20003f44070 */
[----:B------:R-:W-:Y:S01]  /*0700*/  IMAD.HI R9, R18, 0x2aaaaaab, RZ ;  /* 0x2aaaaaab12097827 */ /* 0x000fe200078e02ff */
[----:B------:R-:W-:-:S02]  /*0710*/  ISETP.GE.AND P3, PT, R3, RZ, PT ;  /* 0x000000ff0300720c */ /* 0x000fc40003f66270 */
[----:B------:R-:W-:Y:S01]  /*0720*/  LEA R31, R6, UR7, 0x1 ;  /* 0x00000007061f7c11 */ /* 0x000fe2000f8e08ff */
[----:B------:R-:W-:Y:S01]  /*0730*/  IMAD.HI R16, R20, 0x2aaaaaab, RZ ;  /* 0x2aaaaaab14107827 */ /* 0x000fe200078e02ff */
[----:B------:R-:W-:-:S04]  /*0740*/  SHF.R.U32.HI R14, RZ, 0x1f, R9 ;  /* 0x0000001fff0e7819 */ /* 0x000fc80000011609 */
[----:B------:R-:W-:Y:S01]  /*0750*/  SHF.R.U32.HI R19, RZ, 0x1f, R16 ;  /* 0x0000001fff137819 */ /* 0x000fe20000011610 */
[--C-:B------:R-:W-:Y:S01]  /*0760*/  @!P0 IMAD.IADD R15, R15, 0x1, -R8.reuse ;  /* 0x000000010f0f8824 */ /* 0x100fe200078e0a08 */
[----:B------:R-:W-:Y:S01]  /*0770*/  LEA.HI R9, R9, R14, RZ, 0x17 ;  /* 0x0000000e09097211 */ /* 0x000fe200078fb8ff */
[----:B------:R-:W-:Y:S01]  /*0780*/  @!P2 IMAD.IADD R17, R17, 0x1, -R8 ;  /* 0x000000011111a824 */ /* 0x000fe200078e0a08 */
[----:B------:R-:W-:Y:S01]  /*0790*/  LEA.HI R19, R16, R19, RZ, 0x17 ;  /* 0x0000001310137211 */ /* 0x000fe200078fb8ff */
[----:B------:R-:W-:Y:S01]  /*07a0*/  @!P1 IMAD.MOV R15, RZ, RZ, -R15 ;  /* 0x000000ffff0f9224 */ /* 0x000fe200078e0a0f */
[----:B------:R-:W-:Y:S01]  /*07b0*/  ISETP.NE.AND P0, PT, RZ, UR6, PT ;  /* 0x00000006ff007c0c */ /* 0x000fe2000bf05270 */
[----:B------:R-:W-:Y:S01]  /*07c0*/  @!P3 IMAD.MOV R17, RZ, RZ, -R17 ;  /* 0x000000ffff11b224 */ /* 0x000fe200078e0a11 */
[----:B------:R-:W-:Y:S01]  /*07d0*/  LOP3.LUT R14, RZ, UR6, RZ, 0x33, !PT ;  /* 0x00000006ff0e7c12 */ /* 0x000fe2000f8e33ff */
[----:B------:R-:W-:Y:S01]  /*07e0*/  IMAD R19, R19, -0xc00, R20 ;  /* 0xfffff40013137824 */ /* 0x000fe200078e0214 */
[----:B------:R-:W-:Y:S01]  /*07f0*/  LOP3.LUT R8, R5, 0x38, RZ, 0xc0, !PT ;  /* 0x0000003805087812 */ /* 0x000fe200078ec0ff */
[----:B------:R-:W-:Y:S01]  /*0800*/  IMAD R9, R9, -0xc00, R18 ;  /* 0xfffff40009097824 */ /* 0x000fe200078e0212 */
[----:B------:R-:W-:-:S02]  /*0810*/  SEL R21, R14, R15, !P0 ;  /* 0x0000000f0e157207 */ /* 0x000fc40004000000 */
[----:B------:R-:W-:Y:S01]  /*0820*/  SEL R17, R14, R17, !P0 ;  /* 0x000000110e117207 */ /* 0x000fe20004000000 */
[--C-:B------:R-:W-:Y:S02]  /*0830*/  IMAD R19, R19, 0xc00, R8.reuse ;  /* 0x00000c0013137824 */ /* 0x100fe400078e0208 */
[--C-:B------:R-:W-:Y:S02]  /*0840*/  IMAD R21, R21, 0xc00, R8.reuse ;  /* 0x00000c0015157824 */ /* 0x100fe400078e0208 */
[--C-:B------:R-:W-:Y:S02]  /*0850*/  IMAD R17, R17, 0xc00, R8.reuse ;  /* 0x00000c0011117824 */ /* 0x100fe400078e0208 */
[----:B------:R-:W-:Y:S02]  /*0860*/  IMAD R9, R9, 0xc00, R8 ;  /* 0x00000c0009097824 */ /* 0x000fe400078e0208 */
[----:B--2---:R-:W-:-:S04]  /*0870*/  IMAD.WIDE R20, R21, 0x2, R12 ;  /* 0x0000000215147825 */ /* 0x004fc800078e020c */
[----:B---3--:R-:W-:Y:S01]  /*0880*/  IMAD.WIDE R32, R19, 0x2, R10 ;  /* 0x0000000213207825 */ /* 0x008fe200078e020a */
[----:B------:R-:W-:Y:S01]  /*0890*/  LEA R19, R7, UR7, 0x1 ;  /* 0x0000000707137c11 */ /* 0x000fe2000f8e08ff */
[----:B------:R-:W-:Y:S01]  /*08a0*/  @!PT LDS RZ, [RZ] ;  /* 0x00000000fffff984 */ /* 0x000fe20000000800 */
[----:B------:R-:W-:Y:S01]  /*08b0*/  @!PT LDS RZ, [RZ] ;  /* 0x00000000fffff984 */ /* 0x000fe20000000800 */
[----:B------:R-:W-:Y:S01]  /*08c0*/  @!PT LDS RZ, [RZ] ;  /* 0x00000000fffff984 */ /* 0x000fe20000000800 */
[----:B------:R-:W-:Y:S02]  /*08d0*/  LDGSTS.E.BYPASS.128 [R31], desc[UR26][R20.64] ;  /* 0x00000000141f7fae */ /* 0x000fe4000b901c5a */
[----:B------:R-:W-:-:S04]  /*08e0*/  IMAD.WIDE R22, R17, 0x2, R12 ;  /* 0x0000000211167825 */ /* 0x000fc800078e020c */
[----:B------:R-:W-:Y:S01]  /*08f0*/  IMAD.WIDE R16, R9, 0x2, R10 ;  /* 0x0000000209107825 */ /* 0x000fe200078e020a */
[----:B------:R-:W-:Y:S01]  /*0900*/  LDGSTS.E.BYPASS.128 [R19], desc[UR26][R22.64] ;  /* 0x0000000016137fae */ /* 0x000fe2000b901c5a */
[----:B------:R-:W-:Y:S02]  /*0910*/  IADD3 R14, P0, R22, 0x100, RZ ;  /* 0x00000100160e7810 */ /* 0x000fe40007f1e0ff */
[----:B------:R-:W-:Y:S01]  /*0920*/  IADD3 R10, P1, R20, 0x100, RZ ;  /* 0x00000100140a7810 */ /* 0x000fe20007f3e0ff */
[----:B------:R-:W0:Y:S01]  /*0930*/  LDGDEPBAR ;  /* 0x00000000000079af */ /* 0x000e220000000000 */
[----:B------:R-:W-:Y:S02]  /*0940*/  IMAD.SHL.U32 R12, R0, 0x2, RZ ;  /* 0x00000002000c7824 */ /* 0x000fe400078e00ff */
[----:B------:R-:W-:Y:S01]  /*0950*/  IMAD.X R15, RZ, RZ, R23, P0 ;  /* 0x000000ffff0f7224 */ /* 0x000fe200000e0617 */
[----:B------:R-:W-:Y:S01]  /*0960*/  LDGSTS.E.BYPASS.128 [R31+0x6000], desc[UR26][R16.64] ;  /* 0x06000000101f7fae */ /* 0x000fe2000b901c5a */
[----:B------:R-:W-:Y:S01]  /*0970*/  IMAD.X R11, RZ, RZ, R21, P1 ;  /* 0x000000ffff0b7224 */ /* 0x000fe200008e0615 */
[----:B------:R-:W-:-:S02]  /*0980*/  IADD3 R44, P0, R32, 0x100, RZ ;  /* 0x00000100202c7810 */ /* 0x000fc40007f1e0ff */
[----:B------:R-:W-:Y:S01]  /*0990*/  LDGSTS.E.BYPASS.128 [R19+0x6000], desc[UR26][R32.64] ;  /* 0x0600000020137fae */ /* 0x000fe2000b901c5a */
[----:B------:R-:W-:Y:S02]  /*09a0*/  IADD3 R13, P1, R16, 0x100, RZ ;  /* 0x00000100100d7810 */ /* 0x000fe40007f3e0ff */
[----:B------:R-:W-:Y:S01]  /*09b0*/  LOP3.LUT R12, R12, 0x100, RZ, 0xc0, !PT ;  /* 0x000001000c0c7812 */ /* 0x000fe200078ec0ff */
[----:B------:R-:W0:Y:S01]  /*09c0*/  LDGDEPBAR ;  /* 0x00000000000079af */ /* 0x000e220000000000 */
[----:B------:R-:W-:Y:S02]  /*09d0*/  IMAD.X R9, RZ, RZ, R33, P0 ;  /* 0x000000ffff097224 */ /* 0x000fe400000e0621 */
[C---:B------:R-:W-:Y:S01]  /*09e0*/  LOP3.LUT R40, R12.reuse, 0x2000002, RZ, 0xfc, !PT ;  /* 0x020000020c287812 */ /* 0x040fe200078efcff */
[----:B------:R-:W-:Y:S01]  /*09f0*/  BAR.SYNC.DEFER_BLOCKING 0x0 ;  /* 0x0000000000007b1d */ /* 0x000fe20000010000 */
[----:B------:R-:W-:Y:S01]  /*0a00*/  LOP3.LUT R42, R12, 0x2000004, RZ, 0xfc, !PT ;  /* 0x020000040c2a7812 */ /* 0x000fe200078efcff */
[----:B------:R-:W-:-:S04]  /*0a10*/  IMAD.X R18, RZ, RZ, R17, P1 ;  /* 0x000000ffff127224 */ /* 0x000fc800008e0611 */
[----:B------:R-:W-:Y:S01]  /*0a20*/  @!PT LDS RZ, [RZ] ;  /* 0x00000000fffff984 */ /* 0x000fe20000000800 */
[----:B------:R-:W-:Y:S01]  /*0a30*/  @!PT LDS RZ, [RZ] ;  /* 0x00000000fffff984 */ /* 0x000fe20000000800 */
[----:B------:R-:W-:Y:S01]  /*0a40*/  @!PT LDS RZ, [RZ] ;  /* 0x00000000fffff984 */ /* 0x000fe20000000800 */
[----:B------:R2:W-:Y:S04]  /*0a50*/  LDGSTS.E.BYPASS.128 [R31+0x2000], desc[UR26][R20.64+0x80] ;  /* 0x02000080141f7fae */ /* 0x0005e8000b901c5a */
[----:B------:R3:W-:Y:S04]  /*0a60*/  LDGSTS.E.BYPASS.128 [R19+0x2000], desc[UR26][R22.64+0x80] ;  /* 0x0200008016137fae */ /* 0x0007e8000b901c5a */
[----:B------:R-:W0:Y:S04]  /*0a70*/  LDGDEPBAR ;  /* 0x00000000000079af */ /* 0x000e280000000000 */
[----:B------:R4:W-:Y:S01]  /*0a80*/  LDGSTS.E.BYPASS.128 [R31+0x8000], desc[UR26][R16.64+0x80] ;  /* 0x08000080101f7fae */ /* 0x0009e2000b901c5a */
[----:B--2---:R-:W-:-:S03]  /*0a90*/  SHF.R.U32.HI R20, RZ, 0x3, R0 ;  /* 0x00000003ff147819 */ /* 0x004fc60000011600 */
[----:B------:R2:W-:Y:S01]  /*0aa0*/  LDGSTS.E.BYPASS.128 [R19+0x8000], desc[UR26][R32.64+0x80] ;  /* 0x0800008020137fae */ /* 0x0005e2000b901c5a */
[C---:B---3--:R-:W-:Y:S02]  /*0ab0*/  LOP3.LUT R22, R12.reuse, 0x2000000, RZ, 0xfc, !PT ;  /* 0x020000000c167812 */ /* 0x048fe400078efcff */
[----:B------:R-:W-:Y:S01]  /*0ac0*/  LOP3.LUT R12, R12, 0x2000006, RZ, 0xfc, !PT ;  /* 0x020000060c0c7812 */ /* 0x000fe200078efcff */
[----:B------:R-:W0:Y:S01]  /*0ad0*/  LDGDEPBAR ;  /* 0x00000000000079af */ /* 0x000e220000000000 */
[----:B----4-:R-:W-:Y:S02]  /*0ae0*/  CS2R R30, SRZ ;  /* 0x00000000001e7805 */ /* 0x010fe4000001ff00 */
[----:B-12---:R-:W-:Y:S02]  /*0af0*/  SHF.R.U32.HI R19, RZ, 0x5, R0 ;  /* 0x00000005ff137819 */ /* 0x006fe40000011600 */
[----:B------:R-:W-:Y:S02]  /*0b00*/  CS2R R32, SRZ ;  /* 0x0000000000207805 */ /* 0x000fe4000001ff00 */
[----:B------:R-:W-:-:S07]  /*0b10*/  LOP3.LUT R21, R19, 0x7fffffc, RZ, 0xc0, !PT ;  /* 0x07fffffc13157812 */ /* 0x000fce00078ec0ff */
.L_x_0:
[----:B------:R-:W-:Y:S01]  /*0b20*/  UIADD3 UR23, UR23, 0x1, URZ ;  /* 0x0000000117177890 */ /* 0x000fe2000fffe03f */
[----:B-1----:R-:W-:Y:S01]  /*0b30*/  IMAD.MOV.U32 R16, RZ, RZ, R22 ;  /* 0x000000ffff107224 */ /* 0x002fe200078e0016 */
[----:B------:R-:W-:Y:S01]  /*0b40*/  UMOV UR5, URZ ;  /* 0x0000003f00057c82 */ /* 0x000fe20008000000 */
[----:B------:R-:W-:Y:S01]  /*0b50*/  IMAD.MOV.U32 R23, RZ, RZ, 0x40000040 ;  /* 0x40000040ff177424 */ /* 0x000fe200078e00ff */
[----:B------:R-:W-:Y:S01]  /*0b60*/  UISETP.GE.AND UP0, UPT, UR23, 0x3, UPT ;  /* 0x000000031700788c */ /* 0x000fe2000bf06270 */
[----:B------:R-:W-:Y:S01]  /*0b70*/  IMAD.MOV.U32 R41, RZ, RZ, 0x40000040 ;  /* 0x40000040ff297424 */ /* 0x000fe200078e00ff */
[----:B------:R-:W-:-:S04]  /*0b80*/  DEPBAR.LE SB0, 0x2 ;  /* 0x000080800000791a */ /* 0x000fc80000000000 */
[----:B------:R-:W-:Y:S01]  /*0b90*/  USEL UR23, UR23, URZ, !UP0 ;  /* 0x0000003f17177287 */ /* 0x000fe2000c000000 */
[----:B------:R-:W-:Y:S01]  /*0ba0*/  IMAD.MOV.U32 R43, RZ, RZ, 0x40000040 ;  /* 0x40000040ff2b7424 */ /* 0x000fe200078e00ff */
[----:B------:R-:W-:Y:S01]  /*0bb0*/  BAR.SYNC.DEFER_BLOCKING 0x0 ;  /* 0x0000000000007b1d */ /* 0x000fe20000010000 */
[----:B------:R-:W-:Y:S02]  /*0bc0*/  UIADD3 UR24, UR24, 0x40, URZ ;  /* 0x0000004018187890 */ /* 0x000fe4000fffe03f */
[----:B------:R-:W-:Y:S02]  /*0bd0*/  ULEA UR8, UR23, UR7, 0xd ;  /* 0x0000000717087291 */ /* 0x000fe4000f8e683f */
[----:B------:R-:W-:Y:S02]  /*0be0*/  UIADD3 UR22, UR22, 0x1, URZ ;  /* 0x0000000116167890 */ /* 0x000fe4000fffe03f */
[----:B------:R-:W-:Y:S02]  /*0bf0*/  UIADD3 UR4, UR8, 0x6000, URZ ;  /* 0x0000600008047890 */ /* 0x000fe4000fffe03f */
[----:B------:R-:W-:-:S02]  /*0c00*/  USHF.R.U32.HI UR8, URZ, 0x4, UR8 ;  /* 0x000000043f087899 */ /* 0x000fc40008011608 */
[----:B------:R-:W-:Y:S02]  /*0c10*/  USHF.R.U32.HI UR4, URZ, 0x4, UR4 ;  /* 0x000000043f047899 */ /* 0x000fe40008011604 */
[----:B------:R-:W-:Y:S02]  /*0c20*/  ULOP3.LUT UR8, UR8, 0x3fff, URZ, 0xc0, !UPT ;  /* 0x00003fff08087892 */ /* 0x000fe4000f8ec03f */
[----:B------:R-:W-:Y:S01]  /*0c30*/  ULOP3.LUT UR4, UR4, 0x3fff, URZ, 0xc0, !UPT ;  /* 0x00003fff04047892 */ /* 0x000fe2000f8ec03f */
[----:B------:R-:W-:Y:S01]  /*0c40*/  UMOV UR12, 0x2000002 ;  /* 0x02000002000c7882 */ /* 0x000fe20000000000 */
[----:B------:R-:W-:Y:S01]  /*0c50*/  UMOV UR13, 0x40000040 ;  /* 0x40000040000d7882 */ /* 0x000fe20000000000 */
[----:B------:R-:W-:-:S04]  /*0c60*/  UISETP.GE.AND UP1, UPT, UR22, 0x3, UPT ;  /* 0x000000031600788c */ /* 0x000fc8000bf26270 */
[----:B------:R-:W-:Y:S01]  /*0c70*/  UMOV UR9, UR4 ;  /* 0x0000000400097c82 */ /* 0x000fe20008000000 */
[----:B------:R-:W-:Y:S01]  /*0c80*/  USEL UR22, UR22, URZ, !UP1 ;  /* 0x0000003f16167287 */ /* 0x000fe2000c800000 */
[----:B------:R-:W-:Y:S01]  /*0c90*/  IADD3 R16, P0, R16, UR9, RZ ;  /* 0x0000000910107c10 */ /* 0x000fe2000ff1e0ff */
[----:B------:R-:W-:Y:S01]  /*0ca0*/  UMOV UR9, UR5 ;  /* 0x0000000500097c82 */ /* 0x000fe20008000000 */
[----:B------:R-:W-:Y:S02]  /*0cb0*/  WARPGROUP.ARRIVE ;  /* 0x00000000000079c5 */ /* 0x000fe40000000000 */
[----:B------:R-:W-:Y:S01]  /*0cc0*/  R2UR UR18, R16 ;  /* 0x00000000101272ca */ /* 0x000fe200000e0000 */
[----:B------:R-:W-:Y:S01]  /*0cd0*/  IMAD.MOV.U32 R16, RZ, RZ, R40 ;  /* 0x000000ffff107224 */ /* 0x000fe200078e0028 */
[----:B------:R-:W-:Y:S01]  /*0ce0*/  IADD3.X R17, R23, UR9, RZ, P0, !PT ;  /* 0x0000000917117c10 */ /* 0x000fe200087fe4ff */
[----:B------:R-:W-:-:S03]  /*0cf0*/  UMOV UR9, UR4 ;  /* 0x0000000400097c82 */ /* 0x000fc60008000000 */
[----:B------:R-:W-:Y:S01]  /*0d00*/  IADD3 R16, P0, R16, UR9, RZ ;  /* 0x0000000910107c10 */ /* 0x000fe2000ff1e0ff */
[----:B------:R-:W-:Y:S01]  /*0d10*/  UMOV UR9, UR5 ;  /* 0x0000000500097c82 */ /* 0x000fe20008000000 */
[----:B------:R-:W-:Y:S02]  /*0d20*/  R2UR UR19, R17 ;  /* 0x00000000111372ca */ /* 0x000fe400000e0000 */
        /* <DEDUP_REMOVED lines=9> */
[----:B------:R-:W-:-:S03]  /*0dc0*/  IADD3.X R17, R43, UR9, RZ, P0, !PT ;  /* 0x000000092b117c10 */ /* 0x000fc600087fe4ff */
[----:B------:R-:W-:Y:S01]  /*0dd0*/  IMAD.MOV.U32 R23, RZ, RZ, R16 ;  /* 0x000000ffff177224 */ /* 0x000fe200078e0010 */
[----:B------:R-:W-:Y:S01]  /*0de0*/  R2UR UR11, R17 ;  /* 0x00000000110b72ca */ /* 0x000fe200000e0000 */
[----:B------:R-:W1:Y:S01]  /*0df0*/  SHFL.IDX PT, R16, R21, RZ, 0x1f ;  /* 0x00001fff15107589 */ /* 0x000e6200000e0000 */
[----:B------:R-:W-:Y:S01]  /*0e00*/  IMAD.MOV.U32 R17, RZ, RZ, 0x40000040 ;  /* 0x40000040ff117424 */ /* 0x000fe200078e00ff */
[----:B-1----:R-:W-:-:S13]  /*0e10*/  R2UR UR9, R16 ;  /* 0x00000000100972ca */ /* 0x002fda00000e0000 */
[----:B------:R-:W-:-:S04]  /*0e20*/  USHF.L.U32 UR9, UR9, 0x7, URZ ;  /* 0x0000000709097899 */ /* 0x000fc8000800063f */
[----:B------:R-:W-:-:S04]  /*0e30*/  ULOP3.LUT UR9, UR9, 0x180, URZ, 0xc0, !UPT ;  /* 0x0000018009097892 */ /* 0x000fc8000f8ec03f */
[----:B------:R-:W-:-:S03]  /*0e40*/  UIADD3 UR20, UP0, UR9, UR8, URZ ;  /* 0x0000000809147290 */ /* 0x000fc6000ff1e03f */
[----:B------:R-:W-:Y:S01]  /*0e50*/  UMOV UR8, 0x2000004 ;  /* 0x0200000400087882 */ /* 0x000fe20000000000 */
[----:B------:R-:W-:Y:S02]  /*0e60*/  UIADD3.X UR21, URZ, URZ, URZ, UP0, !UPT ;  /* 0x0000003f3f157290 */ /* 0x000fe400087fe43f */
[----:B------:R-:W-:Y:S02]  /*0e70*/  ULOP3.LUT UR16, UR20, 0x2000000, URZ, 0xfc, !UPT ;  /* 0x0200000014107892 */ /* 0x000fe4000f8efc3f */
[----:B------:R-:W-:Y:S02]  /*0e80*/  ULOP3.LUT UR17, UR21, 0x40000040, URZ, 0xfc, !UPT ;  /* 0x4000004015117892 */ /* 0x000fe4000f8efc3f */
[----:B------:R-:W-:Y:S01]  /*0e90*/  UIADD3.64 UR12, UR20, UR12, URZ ;  /* 0x0000000c140c7297 */ /* 0x000fe2000fffe03f */
[----:B------:R-:W-:Y:S01]  /*0ea0*/  UMOV UR9, 0x40000040 ;  /* 0x4000004000097882 */ /* 0x000fe20000000000 */
[----:B------:R-:W-:Y:S02]  /*0eb0*/  UISETP.GE.U32.AND UP0, UPT, UR24, 0xb80, UPT ;  /* 0x00000b801800788c */ /* 0x000fe4000bf06070 */
[----:B------:R-:W-:-:S03]  /*0ec0*/  UIADD3.64 UR8, UR20, UR8, URZ ;  /* 0x0000000814087297 */ /* 0x000fc6000fffe03f */
[----:B------:R-:W-:Y:S04]  /*0ed0*/  HGMMA.64x32x16.F32.BF16 R24, gdesc[UR16], R24 ;  /* 0x00600000101879f0 */ /* 0x000fe80008701818 */
[----:B------:R-:W-:Y:S04]  /*0ee0*/  HGMMA.64x32x16.F32.BF16 R24, gdesc[UR12], R24 ;  /* 0x006000000c1879f0 */ /* 0x000fe80008701818 */
[----:B------:R-:W-:Y:S01]  /*0ef0*/  HGMMA.64x32x16.F32.BF16 R24, gdesc[UR8], R24 ;  /* 0x00600000081879f0 */ /* 0x000fe20008701818 */
[----:B------:R-:W-:Y:S01]  /*0f00*/  UMOV UR8, UR4 ;  /* 0x0000000400087c82 */ /* 0x000fe20008000000 */
[----:B------:R-:W-:Y:S01]  /*0f10*/  UMOV UR9, 0x40000040 ;  /* 0x4000004000097882 */ /* 0x000fe20000000000 */
[----:B------:R-:W-:Y:S01]  /*0f20*/  IADD3 R16, P0, R23, UR8, RZ ;  /* 0x0000000817107c10 */ /* 0x000fe2000ff1e0ff */
[----:B------:R-:W-:Y:S01]  /*0f30*/  UMOV UR8, 0x2000006 ;  /* 0x0200000600087882 */ /* 0x000fe20000000000 */
[----:B------:R-:W-:-:S02]  /*0f40*/  ULEA UR4, UR22, UR7, 0xd ;  /* 0x0000000716047291 */ /* 0x000fc4000f8e683f */
[----:B------:R-:W-:Y:S01]  /*0f50*/  IADD3.X R17, R17, UR5, RZ, P0, !PT ;  /* 0x0000000511117c10 */ /* 0x000fe200087fe4ff */
[----:B------:R-:W-:Y:S01]  /*0f60*/  UIADD3.64 UR8, UR20, UR8, URZ ;  /* 0x0000000814087297 */ /* 0x000fe2000fffe03f */
[----:B------:R-:W-:Y:S01]  /*0f70*/  R2UR UR10, R16 ;  /* 0x00000000100a72ca */ /* 0x000fe200000e0000 */
[----:B------:R-:W-:Y:S01]  /*0f80*/  IMAD.MOV.U32 R16, RZ, RZ, R13 ;  /* 0x000000ffff107224 */ /* 0x000fe200078e000d */
[----:B------:R-:W-:Y:S01]  /*0f90*/  R2UR UR11, R17 ;  /* 0x00000000110b72ca */ /* 0x000fe200000e0000 */
[----:B------:R-:W-:Y:S01]  /*0fa0*/  IMAD.MOV.U32 R17, RZ, RZ, R18 ;  /* 0x000000ffff117224 */ /* 0x000fe200078e0012 */
[----:B------:R-:W-:Y:S01]  /*0fb0*/  PLOP3.LUT P0, PT, PT, PT, UP0, 0x80, 0x0 ;  /* 0x000000000000781c */ /* 0x000fe20003f0f008 */
[----:B------:R-:W-:Y:S01]  /*0fc0*/  UISETP.GE.U32.AND UP0, UPT, UR24, 0xbc0, UPT ;  /* 0x00000bc01800788c */ /* 0x000fe2000bf06070 */
[----:B------:R-:W-:Y:S02]  /*0fd0*/  LEA R41, R6, UR4, 0x1 ;  /* 0x0000000406297c11 */ /* 0x000fe4000f8e08ff */
[----:B------:R-:W-:-:S02]  /*0fe0*/  LEA R23, R7, UR4, 0x1 ;  /* 0x0000000407177c11 */ /* 0x000fc4000f8e08ff */
[----:B------:R-:W-:Y:S02]  /*0ff0*/  IADD3 R13, P1, R13, 0x80, RZ ;  /* 0x000000800d0d7810 */ /* 0x000fe40007f3e0ff */
[----:B------:R-:W-:-:S03]  /*1000*/  PLOP3.LUT P4, PT, PT, PT, UP0, 0x80, 0x0 ;  /* 0x000000000000781c */ /* 0x000fc60003f8f008 */
[----:B------:R-:W-:Y:S01]  /*1010*/  IMAD.X R18, RZ, RZ, R18, P1 ;  /* 0x000000ffff127224 */ /* 0x000fe200008e0612 */
[----:B------:R-:W-:Y:S03]  /*1020*/  HGMMA.64x32x16.F32.BF16 R24, gdesc[UR8], R24, gsb0 ;  /* 0x00600000081879f0 */ /* 0x000fe60008001818 */
[----:B------:R-:W-:Y:S02]  /*1030*/  WARPGROUP.DEPBAR.LE gsb0, 0x1 ;  /* 0x00008000000079c5 */ /* 0x000fe40000010100 */
[----:B------:R-:W-:Y:S06]  /*1040*/  BAR.SYNC.DEFER_BLOCKING 0x0 ;  /* 0x0000000000007b1d */ /* 0x000fec0000010000 */
[----:B------:R-:W-:Y:S01]  /*1050*/  @!PT LDS RZ, [RZ] ;  /* 0x00000000fffff984 */ /* 0x000fe20000000800 */
[----:B------:R-:W-:Y:S01]  /*1060*/  @!PT LDS RZ, [RZ] ;  /* 0x00000000fffff984 */ /* 0x000fe20000000800 */
[----:B------:R-:W-:Y:S01]  /*1070*/  @!PT LDS RZ, [RZ] ;  /* 0x00000000fffff984 */ /* 0x000fe20000000800 */
[----:B------:R1:W-:Y:S04]  /*1080*/  LDGSTS.E.BYPASS.128 [R41], desc[UR26][R10.64], !P0 ;  /* 0x000000000a297fae */ /* 0x0003e8000c101c5a */
[----:B------:R2:W-:Y:S04]  /*1090*/  LDGSTS.E.BYPASS.128 [R23], desc[UR26][R14.64], !P0 ;  /* 0x000000000e177fae */ /* 0x0005e8000c101c5a */
[----:B------:R-:W0:Y:S04]  /*10a0*/  LDGDEPBAR ;  /* 0x00000000000079af */ /* 0x000e280000000000 */
[----:B------:R3:W-:Y:S01]  /*10b0*/  LDGSTS.E.BYPASS.128 [R41+0x6000], desc[UR26][R16.64], !P0 ;  /* 0x0600000010297fae */ /* 0x0007e2000c101c5a */
[----:B-1----:R-:W-:-:S02]  /*10c0*/  IADD3 R10, P3, R10, 0x80, RZ ;  /* 0x000000800a0a7810 */ /* 0x002fc40007f7e0ff */
[----:B--2---:R-:W-:-:S03]  /*10d0*/  IADD3 R14, P2, R14, 0x80, RZ ;  /* 0x000000800e0e7810 */ /* 0x004fc60007f5e0ff */
[----:B------:R-:W-:Y:S02]  /*10e0*/  IMAD.X R11, RZ, RZ, R11, P3 ;  /* 0x000000ffff0b7224 */ /* 0x000fe400018e060b */
[----:B------:R-:W-:Y:S02]  /*10f0*/  IMAD.X R15, RZ, RZ, R15, P2 ;  /* 0x000000ffff0f7224 */ /* 0x000fe400010e060f */
[----:B---3--:R-:W-:Y:S02]  /*1100*/  IMAD.MOV.U32 R16, RZ, RZ, R44 ;  /* 0x000000ffff107224 */ /* 0x008fe400078e002c */
[----:B------:R-:W-:-:S05]  /*1110*/  IMAD.MOV.U32 R17, RZ, RZ, R9 ;  /* 0x000000ffff117224 */ /* 0x000fca00078e0009 */
[----:B------:R1:W-:Y:S01]  /*1120*/  LDGSTS.E.BYPASS.128 [R23+0x6000], desc[UR26][R16.64], !P0 ;  /* 0x0600000010177fae */ /* 0x0003e2000c101c5a */
[----:B------:R-:W-:-:S03]  /*1130*/  IADD3 R44, P0, R44, 0x80, RZ ;  /* 0x000000802c2c7810 */ /* 0x000fc60007f1e0ff */
[----:B------:R-:W0:Y:S02]  /*1140*/  LDGDEPBAR ;  /* 0x00000000000079af */ /* 0x000e240000000000 */
[----:B------:R-:W-:Y:S01]  /*1150*/  IMAD.X R9, RZ, RZ, R9, P0 ;  /* 0x000000ffff097224 */ /* 0x000fe200000e0609 */
[----:B------:R-:W-:Y:S07]  /*1160*/  @!P4 BRA `(.L_x_0) ;  /* 0xfffffff8006cc947 */ /* 0x000fee000383ffff */
[----:B------:R-:W-:Y:S02]  /*1170*/  WARPGROUP.DEPBAR.LE gsb0, 0x0 ;  /* 0x00008000000079c5 */ /* 0x000fe40000010000 */
[----:B------:R-:W-:-:S04]  /*1180*/  DEPBAR.LE SB0, 0x0 ;  /* 0x000080000000791a */ /* 0x000fc80000000000 */
[----:B------:R-:W-:Y:S01]  /*1190*/  IMAD.SHL.U32 R6, R20, 0x4, RZ ;  /* 0x0000000414067824 */ /* 0x000fe200078e00ff */
[----:B------:R-:W-:Y:S01]  /*11a0*/  SHF.R.U32.HI R9, RZ, 0x2, R0 ;  /* 0x00000002ff097819 */ /* 0x000fe20000011600 */
[----:B------:R-:W-:Y:S01]  /*11b0*/  IMAD.SHL.U32 R7, R19, 0x10, RZ ;  /* 0x0000001013077824 */ /* 0x000fe200078e00ff */
[----:B------:R-:W-:Y:S01]  /*11c0*/  F2FP.BF16.F32.PACK_AB R24, R25, R24 ;  /* 0x000000181918723e */ /* 0x000fe200000010ff */
[----:B------:R-:W-:Y:S01]  /*11d0*/  IMAD.SHL.U32 R19, R19, 0x4, RZ ;  /* 0x0000000413137824 */ /* 0x000fe200078e00ff */
[----:B------:R-:W-:Y:S02]  /*11e0*/  LOP3.LUT R6, R6, 0x8, RZ, 0xc0, !PT ;  /* 0x0000000806067812 */ /* 0x000fe400078ec0ff */
[----:B------:R-:W-:Y:S02]  /*11f0*/  LOP3.LUT R7, R7, 0x30, RZ, 0xc0, !PT ;  /* 0x0000003007077812 */ /* 0x000fe400078ec0ff */
[----:B------:R-:W-:Y:S02]  /*1200*/  LOP3.LUT R19, R19, 0x1c, RZ, 0xc0, !PT ;  /* 0x0000001c13137812 */ /* 0x000fe400078ec0ff */
[----:B------:R-:W-:-:S02]  /*1210*/  LOP3.LUT R6, R6, 0x20, R9, 0xf8, !PT ;  /* 0x0000002006067812 */ /* 0x000fc400078ef809 */
[----:B------:R-:W-:Y:S02]  /*1220*/  LOP3.LUT R7, R7, 0xf, R0, 0xf8, !PT ;  /* 0x0000000f07077812 */ /* 0x000fe400078ef800 */
[----:B------:R-:W-:Y:S02]  /*1230*/  LOP3.LUT R19, R19, 0x3, R20, 0xf8, !PT ;  /* 0x0000000313137812 */ /* 0x000fe400078ef814 */
[----:B------:R-:W-:Y:S01]  /*1240*/  F2FP.BF16.F32.PACK_AB R25, R27, R26 ;  /* 0x0000001a1b19723e */ /* 0x000fe200000010ff */
[----:B------:R-:W-:Y:S01]  /*1250*/  IMAD R6, R7, 0x48, R6 ;  /* 0x0000004807067824 */ /* 0x000fe200078e0206 */
[----:B------:R-:W-:Y:S01]  /*1260*/  F2FP.BF16.F32.PACK_AB R32, R33, R32 ;  /* 0x000000202120723e */ /* 0x000fe200000010ff */
[----:B------:R-:W-:Y:S01]  /*1270*/  IMAD R19, R19, 0x48, R8 ;  /* 0x0000004813137824 */ /* 0x000fe200078e0208 */
[----:B------:R-:W-:Y:S02]  /*1280*/  F2FP.BF16.F32.PACK_AB R26, R29, R28 ;  /* 0x0000001c1d1a723e */ /* 0x000fe400000010ff */
[----:B------:R-:W-:-:S02]  /*1290*/  F2FP.BF16.F32.PACK_AB R27, R31, R30 ;  /* 0x0000001e1f1b723e */ /* 0x000fc400000010ff */
[----:B------:R-:W-:Y:S02]  /*12a0*/  F2FP.BF16.F32.PACK_AB R33, R35, R34 ;  /* 0x000000222321723e */ /* 0x000fe400000010ff */
[----:B------:R-:W-:Y:S01]  /*12b0*/  LEA R8, R6, UR7, 0x1 ;  /* 0x0000000706087c11 */ /* 0x000fe2000f8e08ff */
[----:B------:R-:W-:Y:S01]  /*12c0*/  BAR.SYNC.DEFER_BLOCKING 0x0 ;  /* 0x0000000000007b1d */ /* 0x000fe20000010000 */
[----:B------:R-:W-:Y:S02]  /*12d0*/  F2FP.BF16.F32.PACK_AB R34, R37, R36 ;  /* 0x000000242522723e */ /* 0x000fe400000010ff */
[----:B------:R-:W-:Y:S02]  /*12e0*/  F2FP.BF16.F32.PACK_AB R35, R39, R38 ;  /* 0x000000262723723e */ /* 0x000fe400000010ff */
[----:B------:R-:W-:-:S03]  /*12f0*/  LEA R19, R19, UR7, 0x1 ;  /* 0x0000000713137c11 */ /* 0x000fc6000f8e08ff */
[----:B------:R-:W2:Y:S01]  /*1300*/  LDC.64 R6, c[0x0][0x220] ;  /* 0x00008800ff067b82 */ /* 0x000ea20000000a00 */
[----:B------:R-:W-:-:S04]  /*1310*/  LOP3.LUT R0, R4, 0x38, R5, 0xf8, !PT ;  /* 0x0000003804007812 */ /* 0x000fc800078ef805 */
[----:B------:R-:W-:Y:S01]  /*1320*/  ISETP.GE.AND P0, PT, R0, 0xc00, PT ;  /* 0x00000c000000780c */ /* 0x000fe20003f06270 */
[----:B------:R-:W-:-:S03]  /*1330*/  IMAD R5, R2, 0xc00, R0 ;  /* 0x00000c0002057824 */ /* 0x000fc600078e0200 */
[----:B------:R-:W-:Y:S02]  /*1340*/  ISETP.LT.AND P1, PT, R2, UR6, !P0 ;  /* 0x0000000602007c0c */ /* 0x000fe4000c721270 */
[----:B------:R-:W-:Y:S01]  /*1350*/  ISETP.LT.AND P0, PT, R3, UR6, !P0 ;  /* 0x0000000603007c0c */ /* 0x000fe2000c701270 */
[----:B------:R-:W-:Y:S04]  /*1360*/  STSM.16.M88.4 [R8], R24 ;  /* 0x0000001808007844 */ /* 0x000fe80000000200 */
[----:B------:R-:W-:Y:S01]  /*1370*/  STSM.16.M88.4 [R8+0x20], R32 ;  /* 0x0000202008007844 */ /* 0x000fe20000000200 */
[----:B--2---:R-:W-:Y:S01]  /*1380*/  IMAD.WIDE R4, R5, 0x2, R6 ;  /* 0x0000000205047825 */ /* 0x004fe200078e0206 */
[----:B------:R-:W-:Y:S06]  /*1390*/  BAR.SYNC.DEFER_BLOCKING 0x0 ;  /* 0x0000000000007b1d */ /* 0x000fec0000010000 */
[----:B------:R-:W2:Y:S04]  /*13a0*/  LDS.128 R12, [R19] ;  /* 0x00000000130c7984 */ /* 0x000ea80000000c00 */
[----:B--2---:R2:W-:Y:S01]  /*13b0*/  @P1 STG.E.128 desc[UR26][R4.64], R12 ;  /* 0x0000000c04001986 */ /* 0x0045e2000c101d1a */
[----:B------:R-:W-:Y:S05]  /*13c0*/  @!P0 EXIT ;  /* 0x000000000000894d */ /* 0x000fea0003800000 */
[----:B-1----:R-:W1:Y:S01]  /*13d0*/  LDS.128 R16, [R19+0x1200] ;  /* 0x0012000013107984 */ /* 0x002e620000000c00 */
[----:B------:R-:W-:-:S04]  /*13e0*/  IMAD R3, R3, 0xc00, R0 ;  /* 0x00000c0003037824 */ /* 0x000fc800078e0200 */
[----:B------:R-:W-:-:S05]  /*13f0*/  IMAD.WIDE R6, R3, 0x2, R6 ;  /* 0x0000000203067825 */ /* 0x000fca00078e0206 */
[----:B-1----:R-:W-:Y:S01]  /*1400*/  STG.E.128 desc[UR26][R6.64], R16 ;  /* 0x0000001006007986 */ /* 0x002fe2000c101d1a */
[----:B------:R-:W-:Y:S05]  /*1410*/  EXIT ;  /* 0x000000000000794d */ /* 0x000fea0003800000 */
.L_x_1:
[----:B------:R-:W-:-:S00]  /*1420*/  BRA `(.L_x_1) ;  /* 0xfffffffc00fc7947 */ /* 0x000fc0000383ffff */
[----:B------:R-:W-:-:S00]  /*1430*/  NOP ;  /* 0x0000000000007918 */ /* 0x000fc00000000000 */
        /* <DEDUP_REMOVED lines=12> */
.L_x_2:


//--------------------- .nv.shared.triton_mm      --------------------------
	.section	.nv.shared.triton_mm,"aw",@nobits
	.sectionflags	@""
	.align	16
	.zero		1024


//--------------------- .nv.constant0.triton_mm   --------------------------
	.section	.nv.constant0.triton_mm,"a",@progbits
	.sectionflags	@""
	.align	4
.nv.constant0.triton_mm:
	.zero		560
